//
// Generated by NVIDIA NVVM Compiler
//
// Compiler Build ID: CL-36424714
// Cuda compilation tools, release 13.0, V13.0.88
// Based on NVVM 20.0.0
//

.version 9.0
.target sm_100
.address_size 64

	// .globl	_Z3addiPfP4nodeS_
.extern .func  (.param .b32 func_retval0) vprintf
(
	.param .b64 vprintf_param_0,
	.param .b64 vprintf_param_1
)
;
.global .align 1 .b8 $str[30] = {104, 101, 108, 108, 111, 32, 119, 111, 114, 108, 100, 32, 102, 114, 111, 109, 32, 116, 104, 101, 32, 100, 101, 118, 105, 99, 101, 33, 10};

.visible .entry _Z3addiPfP4nodeS_(
	.param .u32 _Z3addiPfP4nodeS__param_0,
	.param .u64 .ptr .align 1 _Z3addiPfP4nodeS__param_1,
	.param .u64 .ptr .align 1 _Z3addiPfP4nodeS__param_2,
	.param .u64 .ptr .align 1 _Z3addiPfP4nodeS__param_3
)
{
	.reg .pred 	%p<7>;
	.reg .b32 	%r<34>;
	.reg .b32 	%f<26>;
	.reg .b64 	%rd<28>;

	ld.param.u32 	%r11, [_Z3addiPfP4nodeS__param_0];
	ld.param.u64 	%rd8, [_Z3addiPfP4nodeS__param_1];
	ld.param.u64 	%rd9, [_Z3addiPfP4nodeS__param_2];
	ld.param.u64 	%rd10, [_Z3addiPfP4nodeS__param_3];
	cvta.to.global.u64 	%rd1, %rd10;
	cvta.to.global.u64 	%rd2, %rd9;
	cvta.to.global.u64 	%rd3, %rd8;
	mov.u64 	%rd11, $str;
	cvta.global.u64 	%rd12, %rd11;
	{ // callseq 0, 0
	.param .b64 param0;
	st.param.b64 	[param0], %rd12;
	.param .b64 param1;
	st.param.b64 	[param1], 0;
	.param .b32 retval0;
	call.uni (retval0), 
	vprintf, 
	(
	param0, 
	param1
	);
	ld.param.b32 	%r12, [retval0];
	} // callseq 0
	mov.u32 	%r33, %tid.x;
	mov.u32 	%r2, %ntid.x;
	setp.ge.s32 	%p1, %r33, %r11;
	@%p1 bra 	$L__BB0_6;
	add.s32 	%r14, %r33, %r2;
	max.u32 	%r15, %r11, %r14;
	setp.lt.u32 	%p2, %r14, %r11;
	selp.u32 	%r16, 1, 0, %p2;
	add.s32 	%r17, %r14, %r16;
	sub.s32 	%r18, %r15, %r17;
	div.u32 	%r19, %r18, %r2;
	add.s32 	%r3, %r19, %r16;
	and.b32  	%r20, %r3, 3;
	setp.eq.s32 	%p3, %r20, 3;
	@%p3 bra 	$L__BB0_4;
	add.s32 	%r21, %r3, 1;
	and.b32  	%r22, %r21, 3;
	mul.wide.u32 	%rd27, %r33, 4;
	mul.wide.u32 	%rd5, %r2, 4;
	neg.s32 	%r31, %r22;
	mad.lo.s32 	%r33, %r2, %r22, %r33;
$L__BB0_3:
	.pragma "nounroll";
	add.s64 	%rd13, %rd3, %rd27;
	ld.global.f32 	%f1, [%rd13];
	ld.global.u32 	%r23, [%rd2];
	cvt.rn.f32.s32 	%f2, %r23;
	add.f32 	%f3, %f1, %f2;
	add.s64 	%rd14, %rd1, %rd27;
	ld.global.f32 	%f4, [%rd14];
	add.f32 	%f5, %f4, %f3;
	st.global.f32 	[%rd14], %f5;
	add.s64 	%rd27, %rd27, %rd5;
	add.s32 	%r31, %r31, 1;
	setp.ne.s32 	%p4, %r31, 0;
	@%p4 bra 	$L__BB0_3;
$L__BB0_4:
	setp.lt.u32 	%p5, %r3, 3;
	@%p5 bra 	$L__BB0_6;
$L__BB0_5:
	mul.wide.u32 	%rd15, %r33, 4;
	add.s64 	%rd16, %rd3, %rd15;
	ld.global.f32 	%f6, [%rd16];
	ld.global.u32 	%r24, [%rd2];
	cvt.rn.f32.s32 	%f7, %r24;
	add.f32 	%f8, %f6, %f7;
	add.s64 	%rd17, %rd1, %rd15;
	ld.global.f32 	%f9, [%rd17];
	add.f32 	%f10, %f9, %f8;
	st.global.f32 	[%rd17], %f10;
	add.s32 	%r25, %r33, %r2;
	mul.wide.u32 	%rd18, %r25, 4;
	add.s64 	%rd19, %rd3, %rd18;
	ld.global.f32 	%f11, [%rd19];
	ld.global.u32 	%r26, [%rd2];
	cvt.rn.f32.s32 	%f12, %r26;
	add.f32 	%f13, %f11, %f12;
	add.s64 	%rd20, %rd1, %rd18;
	ld.global.f32 	%f14, [%rd20];
	add.f32 	%f15, %f14, %f13;
	st.global.f32 	[%rd20], %f15;
	add.s32 	%r27, %r25, %r2;
	mul.wide.u32 	%rd21, %r27, 4;
	add.s64 	%rd22, %rd3, %rd21;
	ld.global.f32 	%f16, [%rd22];
	ld.global.u32 	%r28, [%rd2];
	cvt.rn.f32.s32 	%f17, %r28;
	add.f32 	%f18, %f16, %f17;
	add.s64 	%rd23, %rd1, %rd21;
	ld.global.f32 	%f19, [%rd23];
	add.f32 	%f20, %f19, %f18;
	st.global.f32 	[%rd23], %f20;
	add.s32 	%r29, %r27, %r2;
	mul.wide.u32 	%rd24, %r29, 4;
	add.s64 	%rd25, %rd3, %rd24;
	ld.global.f32 	%f21, [%rd25];
	ld.global.u32 	%r30, [%rd2];
	cvt.rn.f32.s32 	%f22, %r30;
	add.f32 	%f23, %f21, %f22;
	add.s64 	%rd26, %rd1, %rd24;
	ld.global.f32 	%f24, [%rd26];
	add.f32 	%f25, %f24, %f23;
	st.global.f32 	[%rd26], %f25;
	add.s32 	%r33, %r29, %r2;
	setp.lt.s32 	%p6, %r33, %r11;
	@%p6 bra 	$L__BB0_5;
$L__BB0_6:
	ret;

}


// ===== COMPILED SASS (sm_100) =====

	.target	sm_100

	.elftype	@"ET_EXEC"


//--------------------- .note.nv.tkinfo           --------------------------
	.section	.note.nv.tkinfo,"",@"SHT_NOTE"
	.sectionflags	@"SHF_NOTE_NV_TKINFO"
	.tkinfo
        /*0018*/ 	.word	0x00000002
        /*0030*/ 	.string	""
        /*0030*/ 	.string	"ptxas"
        /*0030*/ 	.string	"Cuda compilation tools, release 13.0, V13.0.88"
        /*0030*/ 	.string	"Build cuda_13.0.r13.0/compiler.36424714_0"
        /*0030*/ 	.string	"-arch sm_100 -m 64 "



//--------------------- .note.nv.cuinfo           --------------------------
	.section	.note.nv.cuinfo,"",@"SHT_NOTE"
	.sectionflags	@"SHF_NOTE_NV_CUINFO"
        /*0018*/ 	.short	0x0002
        /*001a*/ 	.short	0x0064
        /*001c*/ 	.short	0x0082
	.zero		2


//--------------------- .nv.info                  --------------------------
	.section	.nv.info,"",@"SHT_CUDA_INFO"
	.align	4


	//----- nvinfo : EIATTR_REGCOUNT
	.align		4
        /*0000*/ 	.byte	0x04, 0x2f
        /*0002*/ 	.short	(.L_2 - .L_1)
	.align		4
.L_1:
        /*0004*/ 	.word	index@(_Z3addiPfP4nodeS_)
        /*0008*/ 	.word	0x00000018


	//----- nvinfo : EIATTR_FRAME_SIZE
	.align		4
.L_2:
        /*000c*/ 	.byte	0x04, 0x11
        /*000e*/ 	.short	(.L_4 - .L_3)
	.align		4
.L_3:
        /*0010*/ 	.word	index@(_Z3addiPfP4nodeS_)
        /*0014*/ 	.word	0x00000000


	//----- nvinfo : EIATTR_MIN_STACK_SIZE
	.align		4
.L_4:
        /*0018*/ 	.byte	0x04, 0x12
        /*001a*/ 	.short	(.L_6 - .L_5)
	.align		4
.L_5:
        /*001c*/ 	.word	index@(_Z3addiPfP4nodeS_)
        /*0020*/ 	.word	0x00000000
.L_6:


//--------------------- .nv.compat                --------------------------
	.section	.nv.compat,"",@"SHT_CUDA_COMPAT_INFO"
	.align	4
        /*0000*/ 	.byte	0x02, 0x09, 0x00, 0x00, 0x02, 0x02, 0x01, 0x00, 0x02, 0x05, 0x05, 0x00, 0x03, 0x07, 0x01, 0x01
        /*0010*/ 	.byte	0x02, 0x03, 0x00, 0x00, 0x02, 0x06, 0x01, 0x00, 0x04, 0x0b, 0x08, 0x00, 0x09, 0x00, 0x00, 0x00
        /*0020*/ 	.byte	0x00, 0x00, 0x00, 0x00


//--------------------- .nv.info._Z3addiPfP4nodeS_ --------------------------
	.section	.nv.info._Z3addiPfP4nodeS_,"",@"SHT_CUDA_INFO"
	.sectionflags	@""
	.align	4


	//----- nvinfo : EIATTR_CUDA_API_VERSION
	.align		4
        /*0000*/ 	.byte	0x04, 0x37
        /*0002*/ 	.short	(.L_8 - .L_7)
.L_7:
        /*0004*/ 	.word	0x00000082


	//----- nvinfo : EIATTR_KPARAM_INFO
	.align		4
.L_8:
        /*0008*/ 	.byte	0x04, 0x17
        /*000a*/ 	.short	(.L_10 - .L_9)
.L_9:
        /*000c*/ 	.word	0x00000000
        /*0010*/ 	.short	0x0003
        /*0012*/ 	.short	0x0018
        /*0014*/ 	.byte	0x00, 0xf5, 0x21, 0x00


	//----- nvinfo : EIATTR_KPARAM_INFO
	.align		4
.L_10:
        /*0018*/ 	.byte	0x04, 0x17
        /*001a*/ 	.short	(.L_12 - .L_11)
.L_11:
        /*001c*/ 	.word	0x00000000
        /*0020*/ 	.short	0x0002
        /*0022*/ 	.short	0x0010
        /*0024*/ 	.byte	0x00, 0xf5, 0x21, 0x00


	//----- nvinfo : EIATTR_KPARAM_INFO
	.align		4
.L_12:
        /*0028*/ 	.byte	0x04, 0x17
        /*002a*/ 	.short	(.L_14 - .L_13)
.L_13:
        /*002c*/ 	.word	0x00000000
        /*0030*/ 	.short	0x0001
        /*0032*/ 	.short	0x0008
        /*0034*/ 	.byte	0x00, 0xf5, 0x21, 0x00


	//----- nvinfo : EIATTR_KPARAM_INFO
	.align		4
.L_14:
        /*0038*/ 	.byte	0x04, 0x17
        /*003a*/ 	.short	(.L_16 - .L_15)
.L_15:
        /*003c*/ 	.word	0x00000000
        /*0040*/ 	.short	0x0000
        /*0042*/ 	.short	0x0000
        /*0044*/ 	.byte	0x00, 0xf0, 0x11, 0x00


	//----- nvinfo : EIATTR_SPARSE_MMA_MASK
	.align		4
.L_16:
        /*0048*/ 	.byte	0x03, 0x50
        /*004a*/ 	.short	0x0000


	//----- nvinfo : EIATTR_MAXREG_COUNT
	.align		4
        /*004c*/ 	.byte	0x03, 0x1b
        /*004e*/ 	.short	0x00ff


	//----- nvinfo : EIATTR_EXTERNS
	.align		4
        /*0050*/ 	.byte	0x04, 0x0f
        /*0052*/ 	.short	(.L_18 - .L_17)


	//   ....[0]....
	.align		4
.L_17:
        /*0054*/ 	.word	index@(vprintf)


	//----- nvinfo : EIATTR_MERCURY_ISA_VERSION
	.align		4
.L_18:
        /*0058*/ 	.byte	0x03, 0x5f
        /*005a*/ 	.short	0x0101


	//----- nvinfo : EIATTR_VRC_CTA_INIT_COUNT
	.align		4
        /*005c*/ 	.byte	0x02, 0x4a
	.zero		1
	.zero		1


	//----- nvinfo : EIATTR_SYSCALL_OFFSETS
	.align		4
        /*0060*/ 	.byte	0x04, 0x46
        /*0062*/ 	.short	(.L_20 - .L_19)


	//   ....[0]....
.L_19:
        /*0064*/ 	.word	0x000000a0


	//----- nvinfo : EIATTR_EXIT_INSTR_OFFSETS
	.align		4
.L_20:
        /*0068*/ 	.byte	0x04, 0x1c
        /*006a*/ 	.short	(.L_22 - .L_21)


	//   ....[0]....
.L_21:
        /*006c*/ 	.word	0x000000f0


	//   ....[1]....
        /*0070*/ 	.word	0x000004a0


	//   ....[2]....
        /*0074*/ 	.word	0x00000800


	//----- nvinfo : EIATTR_CRS_STACK_SIZE
	.align		4
.L_22:
        /*0078*/ 	.byte	0x04, 0x1e
        /*007a*/ 	.short	(.L_24 - .L_23)
.L_23:
        /*007c*/ 	.word	0x00000000


	//----- nvinfo : EIATTR_CBANK_PARAM_SIZE
	.align		4
.L_24:
        /*0080*/ 	.byte	0x03, 0x19
        /*0082*/ 	.short	0x0020


	//----- nvinfo : EIATTR_PARAM_CBANK
	.align		4
        /*0084*/ 	.byte	0x04, 0x0a
        /*0086*/ 	.short	(.L_26 - .L_25)
	.align		4
.L_25:
        /*0088*/ 	.word	index@(.nv.constant0._Z3addiPfP4nodeS_)
        /*008c*/ 	.short	0x0380
        /*008e*/ 	.short	0x0020


	//----- nvinfo : EIATTR_SW_WAR
	.align		4
.L_26:
        /*0090*/ 	.byte	0x04, 0x36
        /*0092*/ 	.short	(.L_28 - .L_27)
.L_27:
        /*0094*/ 	.word	0x00000008
.L_28:


//--------------------- .nv.callgraph             --------------------------
	.section	.nv.callgraph,"",@"SHT_CUDA_CALLGRAPH"
	.align	4
	.sectionentsize	8
	.align		4
        /*0000*/ 	.word	0x00000000
	.align		4
        /*0004*/ 	.word	0xffffffff
	.align		4
        /*0008*/ 	.word	index@(_Z3addiPfP4nodeS_)
	.align		4
        /*000c*/ 	.word	index@(vprintf)
	.align		4
        /*0010*/ 	.word	0x00000000
	.align		4
        /*0014*/ 	.word	0xfffffffe
	.align		4
        /*0018*/ 	.word	0x00000000
	.align		4
        /*001c*/ 	.word	0xfffffffd
	.align		4
        /*0020*/ 	.word	0x00000000
	.align		4
        /*0024*/ 	.word	0xfffffffc


//--------------------- .nv.constant4             --------------------------
	.section	.nv.constant4,"a",@progbits
	.align	8
	.align		8
.nv.constant4:
        /*0000*/ 	.dword	vprintf
	.align		8
        /*0008*/ 	.dword	$str


//--------------------- .text._Z3addiPfP4nodeS_   --------------------------
	.section	.text._Z3addiPfP4nodeS_,"ax",@progbits
	.align	128
        .global         _Z3addiPfP4nodeS_
        .type           _Z3addiPfP4nodeS_,@function
        .size           _Z3addiPfP4nodeS_,(.L_x_6 - _Z3addiPfP4nodeS_)
        .other          _Z3addiPfP4nodeS_,@"STO_CUDA_ENTRY STV_DEFAULT"
_Z3addiPfP4nodeS_:
.text._Z3addiPfP4nodeS_:
[----:B------:R-:W0:Y:S01]  /*0000*/  LDC R1, c[0x0][0x37c] ;  /* 0x0000df00ff017b82 */ /* 0x000e220000000800 */
[----:B------:R-:W-:Y:S01]  /*0010*/  MOV R0, 0x0 ;  /* 0x0000000000007802 */ /* 0x000fe20000000f00 */
[----:B------:R-:W1:Y:S01]  /*0020*/  LDCU.64 UR4, c[0x4][0x8] ;  /* 0x01000100ff0477ac */ /* 0x000e620008000a00 */
[----:B------:R-:W-:-:S05]  /*0030*/  CS2R R6, SRZ ;  /* 0x0000000000067805 */ /* 0x000fca000001ff00 */
[----:B------:R2:W3:Y:S01]  /*0040*/  LDC.64 R2, c[0x4][R0] ;  /* 0x0100000000027b82 */ /* 0x0004e20000000a00 */
[----:B------:R-:W4:Y:S01]  /*0050*/  LDCU.64 UR36, c[0x0][0x388] ;  /* 0x00007100ff2477ac */ /* 0x000f220008000a00 */
[----:B------:R-:W0:Y:S01]  /*0060*/  LDCU.64 UR38, c[0x0][0x398] ;  /* 0x00007300ff2677ac */ /* 0x000e220008000a00 */
[----:B-1----:R-:W-:Y:S02]  /*0070*/  IMAD.U32 R4, RZ, RZ, UR4 ;  /* 0x00000004ff047e24 */ /* 0x002fe4000f8e00ff */
[----:B--2---:R-:W-:-:S07]  /*0080*/  IMAD.U32 R5, RZ, RZ, UR5 ;  /* 0x00000005ff057e24 */ /* 0x004fce000f8e00ff */
[----:B------:R-:W-:-:S07]  /*0090*/  LEPC R20, `(.L_x_0) ;  /* 0x000000001014794e */ /* 0x000fce0000000000 */
[----:B0--34-:R-:W-:Y:S05]  /*00a0*/  CALL.ABS.NOINC R2 ;  /* 0x0000000002007343 */ /* 0x019fea0003c00000 */
.L_x_0:
[----:B------:R-:W0:Y:S01]  /*00b0*/  S2R R3, SR_TID.X ;  /* 0x0000000000037919 */ /* 0x000e220000002100 */
[----:B------:R-:W0:Y:S08]  /*00c0*/  LDC R0, c[0x0][0x380] ;  /* 0x0000e000ff007b82 */ /* 0x000e300000000800 */
[----:B------:R-:W1:Y:S01]  /*00d0*/  LDC R2, c[0x0][0x360] ;  /* 0x0000d800ff027b82 */ /* 0x000e620000000800 */
[----:B0-----:R-:W-:-:S13]  /*00e0*/  ISETP.GE.AND P0, PT, R3, R0, PT ;  /* 0x000000000300720c */ /* 0x001fda0003f06270 */
[----:B-1----:R-:W-:Y:S05]  /*00f0*/  @P0 EXIT ;  /* 0x000000000000094d */ /* 0x002fea0003800000 */
[----:B------:R-:W0:Y:S01]  /*0100*/  I2F.U32.RP R9, R2 ;  /* 0x0000000200097306 */ /* 0x000e220000209000 */
[----:B------:R-:W-:Y:S01]  /*0110*/  IMAD.IADD R7, R3, 0x1, R2 ;  /* 0x0000000103077824 */ /* 0x000fe200078e0202 */
[----:B------:R-:W-:Y:S01]  /*0120*/  ISETP.NE.U32.AND P2, PT, R2, RZ, PT ;  /* 0x000000ff0200720c */ /* 0x000fe20003f45070 */
[----:B------:R-:W1:Y:S01]  /*0130*/  LDC.64 R14, c[0x0][0x358] ;  /* 0x0000d600ff0e7b82 */ /* 0x000e620000000a00 */
[----:B------:R-:W-:Y:S02]  /*0140*/  BSSY.RECONVERGENT B0, `(.L_x_1) ;  /* 0x0000035000007945 */ /* 0x000fe40003800200 */
[CC--:B------:R-:W-:Y:S02]  /*0150*/  ISETP.GE.U32.AND P0, PT, R7.reuse, R0.reuse, PT ;  /* 0x000000000700720c */ /* 0x0c0fe40003f06070 */
[----:B------:R-:W-:Y:S02]  /*0160*/  VIMNMX.U32 R6, PT, PT, R7, R0, !PT ;  /* 0x0000000007067248 */ /* 0x000fe40007fe0000 */
[----:B------:R-:W-:-:S04]  /*0170*/  SEL R8, RZ, 0x1, P0 ;  /* 0x00000001ff087807 */ /* 0x000fc80000000000 */
[----:B------:R-:W-:Y:S01]  /*0180*/  IADD3 R7, PT, PT, R6, -R7, -R8 ;  /* 0x8000000706077210 */ /* 0x000fe20007ffe808 */
[----:B0-----:R-:W0:Y:S02]  /*0190*/  MUFU.RCP R9, R9 ;  /* 0x0000000900097308 */ /* 0x001e240000001000 */
[----:B0-----:R-:W-:-:S06]  /*01a0*/  VIADD R4, R9, 0xffffffe ;  /* 0x0ffffffe09047836 */ /* 0x001fcc0000000000 */
[----:B------:R0:W2:Y:S02]  /*01b0*/  F2I.FTZ.U32.TRUNC.NTZ R5, R4 ;  /* 0x0000000400057305 */ /* 0x0000a4000021f000 */
[----:B0-----:R-:W-:Y:S02]  /*01c0*/  IMAD.MOV.U32 R4, RZ, RZ, RZ ;  /* 0x000000ffff047224 */ /* 0x001fe400078e00ff */
[----:B--2---:R-:W-:-:S04]  /*01d0*/  IMAD.MOV R11, RZ, RZ, -R5 ;  /* 0x000000ffff0b7224 */ /* 0x004fc800078e0a05 */
[----:B------:R-:W-:-:S04]  /*01e0*/  IMAD R11, R11, R2, RZ ;  /* 0x000000020b0b7224 */ /* 0x000fc800078e02ff */
[----:B------:R-:W-:-:S06]  /*01f0*/  IMAD.HI.U32 R10, R5, R11, R4 ;  /* 0x0000000b050a7227 */ /* 0x000fcc00078e0004 */
[----:B------:R-:W-:-:S04]  /*0200*/  IMAD.HI.U32 R5, R10, R7, RZ ;  /* 0x000000070a057227 */ /* 0x000fc800078e00ff */
[----:B------:R-:W-:-:S04]  /*0210*/  IMAD.MOV R4, RZ, RZ, -R5 ;  /* 0x000000ffff047224 */ /* 0x000fc800078e0a05 */
[----:B------:R-:W-:-:S05]  /*0220*/  IMAD R7, R2, R4, R7 ;  /* 0x0000000402077224 */ /* 0x000fca00078e0207 */
[----:B------:R-:W-:-:S13]  /*0230*/  ISETP.GE.U32.AND P0, PT, R7, R2, PT ;  /* 0x000000020700720c */ /* 0x000fda0003f06070 */
[----:B------:R-:W-:Y:S02]  /*0240*/  @P0 IMAD.IADD R7, R7, 0x1, -R2 ;  /* 0x0000000107070824 */ /* 0x000fe400078e0a02 */
[----:B------:R-:W-:-:S03]  /*0250*/  @P0 VIADD R5, R5, 0x1 ;  /* 0x0000000105050836 */ /* 0x000fc60000000000 */
[----:B------:R-:W-:-:S13]  /*0260*/  ISETP.GE.U32.AND P1, PT, R7, R2, PT ;  /* 0x000000020700720c */ /* 0x000fda0003f26070 */
[----:B------:R-:W-:Y:S02]  /*0270*/  @P1 IADD3 R5, PT, PT, R5, 0x1, RZ ;  /* 0x0000000105051810 */ /* 0x000fe40007ffe0ff */
[----:B------:R-:W-:-:S05]  /*0280*/  @!P2 LOP3.LUT R5, RZ, R2, RZ, 0x33, !PT ;  /* 0x00000002ff05a212 */ /* 0x000fca00078e33ff */
[----:B------:R-:W-:-:S05]  /*0290*/  IMAD.IADD R6, R8, 0x1, R5 ;  /* 0x0000000108067824 */ /* 0x000fca00078e0205 */
[C---:B------:R-:W-:Y:S02]  /*02a0*/  LOP3.LUT R4, R6.reuse, 0x3, RZ, 0xc0, !PT ;  /* 0x0000000306047812 */ /* 0x040fe400078ec0ff */
[----:B------:R-:W-:Y:S02]  /*02b0*/  ISETP.GE.U32.AND P0, PT, R6, 0x3, PT ;  /* 0x000000030600780c */ /* 0x000fe40003f06070 */
[----:B------:R-:W-:-:S13]  /*02c0*/  ISETP.NE.AND P1, PT, R4, 0x3, PT ;  /* 0x000000030400780c */ /* 0x000fda0003f25270 */
[----:B-1----:R-:W-:Y:S05]  /*02d0*/  @!P1 BRA `(.L_x_2) ;  /* 0x00000000006c9947 */ /* 0x002fea0003800000 */
[----:B------:R-:W0:Y:S01]  /*02e0*/  LDC.64 R4, c[0x0][0x390] ;  /* 0x0000e400ff047b82 */ /* 0x000e220000000a00 */
[----:B------:R-:W-:-:S05]  /*02f0*/  VIADD R6, R6, 0x1 ;  /* 0x0000000106067836 */ /* 0x000fca0000000000 */
[----:B------:R-:W-:Y:S01]  /*0300*/  LOP3.LUT R8, R6, 0x3, RZ, 0xc0, !PT ;  /* 0x0000000306087812 */ /* 0x000fe200078ec0ff */
[----:B------:R-:W-:-:S04]  /*0310*/  IMAD.WIDE.U32 R6, R3, 0x4, RZ ;  /* 0x0000000403067825 */ /* 0x000fc800078e00ff */
[----:B------:R-:W-:Y:S02]  /*0320*/  IMAD R3, R8, R2, R3 ;  /* 0x0000000208037224 */ /* 0x000fe400078e0203 */
[----:B------:R-:W-:-:S07]  /*0330*/  IMAD.MOV R12, RZ, RZ, -R8 ;  /* 0x000000ffff0c7224 */ /* 0x000fce00078e0a08 */
.L_x_3:
[C---:B------:R-:W-:Y:S02]  /*0340*/  R2UR UR6, R14.reuse ;  /* 0x000000000e0672ca */ /* 0x040fe400000e0000 */
[C---:B------:R-:W-:Y:S02]  /*0350*/  R2UR UR7, R15.reuse ;  /* 0x000000000f0772ca */ /* 0x040fe400000e0000 */
[----:B------:R-:W-:Y:S02]  /*0360*/  R2UR UR4, R14 ;  /* 0x000000000e0472ca */ /* 0x000fe400000e0000 */
[----:B------:R-:W-:Y:S02]  /*0370*/  R2UR UR5, R15 ;  /* 0x000000000f0572ca */ /* 0x000fe400000e0000 */
[----:B------:R-:W-:Y:S02]  /*0380*/  IADD3 R10, P1, PT, R6, UR36, RZ ;  /* 0x00000024060a7c10 */ /* 0x000fe4000ff3e0ff */
[----:B------:R-:W-:-:S02]  /*0390*/  R2UR UR8, R14 ;  /* 0x000000000e0872ca */ /* 0x000fc400000e0000 */
[----:B------:R-:W-:Y:S02]  /*03a0*/  R2UR UR9, R15 ;  /* 0x000000000f0972ca */ /* 0x000fe400000e0000 */
[----:B-1----:R-:W-:Y:S01]  /*03b0*/  IADD3 R8, P2, PT, R6, UR38, RZ ;  /* 0x0000002606087c10 */ /* 0x002fe2000ff5e0ff */
[----:B0-----:R-:W2:Y:S01]  /*03c0*/  LDG.E R13, desc[UR6][R4.64] ;  /* 0x00000006040d7981 */ /* 0x001ea2000c1e1900 */
[C---:B------:R-:W-:Y:S02]  /*03d0*/  IADD3.X R11, PT, PT, R7.reuse, UR37, RZ, P1, !PT ;  /* 0x00000025070b7c10 */ /* 0x040fe40008ffe4ff */
[----:B------:R-:W-:-:S03]  /*03e0*/  IADD3.X R9, PT, PT, R7, UR39, RZ, P2, !PT ;  /* 0x0000002707097c10 */ /* 0x000fc600097fe4ff */
[----:B------:R-:W3:Y:S04]  /*03f0*/  LDG.E R10, desc[UR4][R10.64] ;  /* 0x000000040a0a7981 */ /* 0x000ee8000c1e1900 */
[----:B------:R-:W4:Y:S01]  /*0400*/  LDG.E R16, desc[UR8][R8.64] ;  /* 0x0000000808107981 */ /* 0x000f22000c1e1900 */
[----:B------:R-:W-:-:S05]  /*0410*/  VIADD R12, R12, 0x1 ;  /* 0x000000010c0c7836 */ /* 0x000fca0000000000 */
[----:B------:R-:W-:Y:S01]  /*0420*/  ISETP.NE.AND P1, PT, R12, RZ, PT ;  /* 0x000000ff0c00720c */ /* 0x000fe20003f25270 */
[----:B------:R-:W-:Y:S01]  /*0430*/  IMAD.WIDE.U32 R6, R2, 0x4, R6 ;  /* 0x0000000402067825 */ /* 0x000fe200078e0006 */
[----:B--2---:R-:W-:-:S05]  /*0440*/  I2FP.F32.S32 R13, R13 ;  /* 0x0000000d000d7245 */ /* 0x004fca0000201400 */
[----:B---3--:R-:W-:-:S04]  /*0450*/  FADD R13, R10, R13 ;  /* 0x0000000d0a0d7221 */ /* 0x008fc80000000000 */
[----:B----4-:R-:W-:-:S05]  /*0460*/  FADD R13, R13, R16 ;  /* 0x000000100d0d7221 */ /* 0x010fca0000000000 */
[----:B------:R1:W-:Y:S01]  /*0470*/  STG.E desc[UR4][R8.64], R13 ;  /* 0x0000000d08007986 */ /* 0x0003e2000c101904 */
[----:B------:R-:W-:Y:S05]  /*0480*/  @P1 BRA `(.L_x_3) ;  /* 0xfffffffc00ac1947 */ /* 0x000fea000383ffff */
.L_x_2:
[----:B------:R-:W-:Y:S05]  /*0490*/  BSYNC.RECONVERGENT B0 ;  /* 0x0000000000007941 */ /* 0x000fea0003800200 */
.L_x_1:
[----:B------:R-:W-:Y:S05]  /*04a0*/  @!P0 EXIT ;  /* 0x000000000000894d */ /* 0x000fea0003800000 */
[----:B------:R-:W0:Y:S02]  /*04b0*/  LDC.64 R4, c[0x0][0x390] ;  /* 0x0000e400ff047b82 */ /* 0x000e240000000a00 */
.L_x_4:
[----:B-1----:R-:W1:Y:S01]  /*04c0*/  LDC.64 R8, c[0x0][0x388] ;  /* 0x0000e200ff087b82 */ /* 0x002e620000000a00 */
[C---:B------:R-:W-:Y:S02]  /*04d0*/  R2UR UR6, R14.reuse ;  /* 0x000000000e0672ca */ /* 0x040fe400000e0000 */
[C---:B------:R-:W-:Y:S02]  /*04e0*/  R2UR UR7, R15.reuse ;  /* 0x000000000f0772ca */ /* 0x040fe400000e0000 */
[C---:B------:R-:W-:Y:S02]  /*04f0*/  R2UR UR4, R14.reuse ;  /* 0x000000000e0472ca */ /* 0x040fe400000e0000 */
[C---:B------:R-:W-:Y:S01]  /*0500*/  R2UR UR5, R15.reuse ;  /* 0x000000000f0572ca */ /* 0x040fe200000e0000 */
[----:B--2---:R-:W2:Y:S01]  /*0510*/  LDC.64 R6, c[0x0][0x398] ;  /* 0x0000e600ff067b82 */ /* 0x004ea20000000a00 */
[----:B------:R-:W-:Y:S02]  /*0520*/  R2UR UR8, R14 ;  /* 0x000000000e0872ca */ /* 0x000fe400000e0000 */
[----:B------:R-:W-:-:S05]  /*0530*/  R2UR UR9, R15 ;  /* 0x000000000f0972ca */ /* 0x000fca00000e0000 */
[----:B0-----:R-:W3:Y:S01]  /*0540*/  LDG.E R16, desc[UR6][R4.64] ;  /* 0x0000000604107981 */ /* 0x001ee2000c1e1900 */
[----:B-1----:R-:W-:-:S06]  /*0550*/  IMAD.WIDE.U32 R12, R3, 0x4, R8 ;  /* 0x00000004030c7825 */ /* 0x002fcc00078e0008 */
[----:B------:R-:W4:Y:S01]  /*0560*/  LDG.E R12, desc[UR4][R12.64] ;  /* 0x000000040c0c7981 */ /* 0x000f22000c1e1900 */
[----:B--2---:R-:W-:-:S05]  /*0570*/  IMAD.WIDE.U32 R10, R3, 0x4, R6 ;  /* 0x00000004030a7825 */ /* 0x004fca00078e0006 */
[----:B------:R-:W2:Y:S01]  /*0580*/  LDG.E R18, desc[UR8][R10.64] ;  /* 0x000000080a127981 */ /* 0x000ea2000c1e1900 */
[----:B------:R-:W-:Y:S02]  /*0590*/  IADD3 R3, PT, PT, R2, R3, RZ ;  /* 0x0000000302037210 */ /* 0x000fe40007ffe0ff */
[----:B------:R-:W-:Y:S02]  /*05a0*/  R2UR UR10, R14 ;  /* 0x000000000e0a72ca */ /* 0x000fe400000e0000 */
[----:B------:R-:W-:Y:S02]  /*05b0*/  R2UR UR11, R15 ;  /* 0x000000000f0b72ca */ /* 0x000fe400000e0000 */
[----:B---3--:R-:W-:-:S05]  /*05c0*/  I2FP.F32.S32 R17, R16 ;  /* 0x0000001000117245 */ /* 0x008fca0000201400 */
[----:B----4-:R-:W-:-:S04]  /*05d0*/  FADD R17, R12, R17 ;  /* 0x000000110c117221 */ /* 0x010fc80000000000 */
[----:B--2---:R-:W-:Y:S01]  /*05e0*/  FADD R19, R17, R18 ;  /* 0x0000001211137221 */ /* 0x004fe20000000000 */
[----:B------:R-:W-:-:S04]  /*05f0*/  IMAD.WIDE.U32 R16, R3, 0x4, R8 ;  /* 0x0000000403107825 */ /* 0x000fc800078e0008 */
[----:B------:R0:W-:Y:S04]  /*0600*/  STG.E desc[UR4][R10.64], R19 ;  /* 0x000000130a007986 */ /* 0x0001e8000c101904 */
[----:B------:R-:W2:Y:S01]  /*0610*/  LDG.E R18, desc[UR8][R4.64] ;  /* 0x0000000804127981 */ /* 0x000ea2000c1e1900 */
[----:B------:R-:W-:-:S03]  /*0620*/  IMAD.WIDE.U32 R12, R3, 0x4, R6 ;  /* 0x00000004030c7825 */ /* 0x000fc600078e0006 */
[----:B------:R-:W3:Y:S04]  /*0630*/  LDG.E R16, desc[UR6][R16.64] ;  /* 0x0000000610107981 */ /* 0x000ee8000c1e1900 */
[----:B------:R-:W4:Y:S01]  /*0640*/  LDG.E R20, desc[UR10][R12.64] ;  /* 0x0000000a0c147981 */ /* 0x000f22000c1e1900 */
[----:B------:R-:W-:-:S04]  /*0650*/  IMAD.IADD R3, R3, 0x1, R2 ;  /* 0x0000000103037824 */ /* 0x000fc800078e0202 */
[----:B0-----:R-:W-:Y:S01]  /*0660*/  IMAD.WIDE.U32 R10, R3, 0x4, R6 ;  /* 0x00000004030a7825 */ /* 0x001fe200078e0006 */
[----:B--2---:R-:W-:-:S05]  /*0670*/  I2FP.F32.S32 R21, R18 ;  /* 0x0000001200157245 */ /* 0x004fca0000201400 */
[----:B---3--:R-:W-:-:S04]  /*0680*/  FADD R21, R16, R21 ;  /* 0x0000001510157221 */ /* 0x008fc80000000000 */
[----:B----4-:R-:W-:Y:S01]  /*0690*/  FADD R21, R21, R20 ;  /* 0x0000001415157221 */ /* 0x010fe20000000000 */
[----:B------:R-:W-:-:S04]  /*06a0*/  IMAD.WIDE.U32 R16, R3, 0x4, R8 ;  /* 0x0000000403107825 */ /* 0x000fc800078e0008 */
[----:B------:R0:W-:Y:S04]  /*06b0*/  STG.E desc[UR4][R12.64], R21 ;  /* 0x000000150c007986 */ /* 0x0001e8000c101904 */
[----:B------:R-:W2:Y:S04]  /*06c0*/  LDG.E R18, desc[UR8][R4.64] ;  /* 0x0000000804127981 */ /* 0x000ea8000c1e1900 */
[----:B------:R-:W3:Y:S04]  /*06d0*/  LDG.E R16, desc[UR6][R16.64] ;  /* 0x0000000610107981 */ /* 0x000ee8000c1e1900 */
[----:B------:R-:W4:Y:S01]  /*06e0*/  LDG.E R20, desc[UR10][R10.64] ;  /* 0x0000000a0a147981 */ /* 0x000f22000c1e1900 */
[----:B------:R-:W-:-:S04]  /*06f0*/  IMAD.IADD R3, R3, 0x1, R2 ;  /* 0x0000000103037824 */ /* 0x000fc800078e0202 */
[----:B------:R-:W-:-:S04]  /*0700*/  IMAD.WIDE.U32 R8, R3, 0x4, R8 ;  /* 0x0000000403087825 */ /* 0x000fc800078e0008 */
[----:B------:R-:W-:Y:S01]  /*0710*/  IMAD.WIDE.U32 R6, R3, 0x4, R6 ;  /* 0x0000000403067825 */ /* 0x000fe200078e0006 */
[----:B--2---:R-:W-:-:S05]  /*0720*/  I2FP.F32.S32 R19, R18 ;  /* 0x0000001200137245 */ /* 0x004fca0000201400 */
[----:B---3--:R-:W-:-:S04]  /*0730*/  FADD R19, R16, R19 ;  /* 0x0000001310137221 */ /* 0x008fc80000000000 */
[----:B----4-:R-:W-:-:S05]  /*0740*/  FADD R19, R19, R20 ;  /* 0x0000001413137221 */ /* 0x010fca0000000000 */
[----:B------:R2:W-:Y:S04]  /*0750*/  STG.E desc[UR4][R10.64], R19 ;  /* 0x000000130a007986 */ /* 0x0005e8000c101904 */
[----:B0-----:R-:W3:Y:S04]  /*0760*/  LDG.E R12, desc[UR8][R4.64] ;  /* 0x00000008040c7981 */ /* 0x001ee8000c1e1900 */
[----:B------:R-:W4:Y:S04]  /*0770*/  LDG.E R8, desc[UR6][R8.64] ;  /* 0x0000000608087981 */ /* 0x000f28000c1e1900 */
[----:B------:R-:W5:Y:S01]  /*0780*/  LDG.E R16, desc[UR10][R6.64] ;  /* 0x0000000a06107981 */ /* 0x000f62000c1e1900 */
[----:B------:R-:W-:-:S05]  /*0790*/  IMAD.IADD R3, R3, 0x1, R2 ;  /* 0x0000000103037824 */ /* 0x000fca00078e0202 */
[----:B------:R-:W-:Y:S02]  /*07a0*/  ISETP.GE.AND P0, PT, R3, R0, PT ;  /* 0x000000000300720c */ /* 0x000fe40003f06270 */
[----:B---3--:R-:W-:-:S05]  /*07b0*/  I2FP.F32.S32 R13, R12 ;  /* 0x0000000c000d7245 */ /* 0x008fca0000201400 */
[----:B----4-:R-:W-:-:S04]  /*07c0*/  FADD R13, R8, R13 ;  /* 0x0000000d080d7221 */ /* 0x010fc80000000000 */
[----:B-----5:R-:W-:-:S05]  /*07d0*/  FADD R13, R13, R16 ;  /* 0x000000100d0d7221 */ /* 0x020fca0000000000 */
[----:B------:R2:W-:Y:S01]  /*07e0*/  STG.E desc[UR4][R6.64], R13 ;  /* 0x0000000d06007986 */ /* 0x0005e2000c101904 */
[----:B------:R-:W-:Y:S05]  /*07f0*/  @!P0 BRA `(.L_x_4) ;  /* 0xfffffffc00308947 */ /* 0x000fea000383ffff */
[----:B------:R-:W-:Y:S05]  /*0800*/  EXIT ;  /* 0x000000000000794d */ /* 0x000fea0003800000 */
.L_x_5:
[----:B------:R-:W-:-:S00]  /*0810*/  BRA `(.L_x_5) ;  /* 0xfffffffc00fc7947 */ /* 0x000fc0000383ffff */
[----:B------:R-:W-:-:S00]  /*0820*/  NOP ;  /* 0x0000000000007918 */ /* 0x000fc00000000000 */
        /* <DEDUP_REMOVED lines=13> */
.L_x_6:


//--------------------- .nv.global.init           --------------------------
	.section	.nv.global.init,"aw",@progbits
.nv.global.init:
	.type		$str,@object
	.size		$str,(.L_0 - $str)
$str:
        /*0000*/ 	.byte	0x68, 0x65, 0x6c, 0x6c, 0x6f, 0x20, 0x77, 0x6f, 0x72, 0x6c, 0x64, 0x20, 0x66, 0x72, 0x6f, 0x6d
        /*0010*/ 	.byte	0x20, 0x74, 0x68, 0x65, 0x20, 0x64, 0x65, 0x76, 0x69, 0x63, 0x65, 0x21, 0x0a, 0x00
.L_0:


//--------------------- .nv.shared.reserved.0     --------------------------
	.section	.nv.shared.reserved.0,"aw",@nobits
	.weak		__nv_reservedSMEM_offset_0_alias
	.size		__nv_reservedSMEM_offset_0_alias, 0, 64
	.other		__nv_reservedSMEM_offset_0_alias,@"STO_CUDA_RESERVED_SHARED STV_DEFAULT"
__nv_reservedSMEM_offset_0_alias:
	.zero		0
	.zero		64


//--------------------- .nv.constant0._Z3addiPfP4nodeS_ --------------------------
	.section	.nv.constant0._Z3addiPfP4nodeS_,"a",@progbits
	.sectionflags	@""
	.align	4
.nv.constant0._Z3addiPfP4nodeS_:
	.zero		928


//--------------------- SYMBOLS --------------------------

	.type		.nv.reservedSmem.offset0,@object
	.size		.nv.reservedSmem.offset0,0x4
	.type		vprintf,@function
